//
// Generated by NVIDIA NVVM Compiler
//
// Compiler Build ID: CL-36424714
// Cuda compilation tools, release 13.0, V13.0.88
// Based on NVVM 20.0.0
//

.version 9.0
.target sm_100
.address_size 64

	// .globl	_Z12file2_kerneliRi

.visible .entry _Z12file2_kerneliRi(
	.param .u32 _Z12file2_kerneliRi_param_0,
	.param .u64 .ptr .align 1 _Z12file2_kerneliRi_param_1
)
{
	.reg .b32 	%r<3>;
	.reg .b64 	%rd<3>;

	ld.param.u32 	%r1, [_Z12file2_kerneliRi_param_0];
	ld.param.u64 	%rd1, [_Z12file2_kerneliRi_param_1];
	cvta.to.global.u64 	%rd2, %rd1;
	neg.s32 	%r2, %r1;
	st.global.u32 	[%rd2], %r2;
	ret;

}


// ===== COMPILED SASS (sm_100) =====

	.target	sm_100

	.elftype	@"ET_EXEC"


//--------------------- .note.nv.tkinfo           --------------------------
	.section	.note.nv.tkinfo,"",@"SHT_NOTE"
	.sectionflags	@"SHF_NOTE_NV_TKINFO"
	.tkinfo
        /*0018*/ 	.word	0x00000002
        /*0030*/ 	.string	""
        /*0030*/ 	.string	"ptxas"
        /*0030*/ 	.string	"Cuda compilation tools, release 13.0, V13.0.88"
        /*0030*/ 	.string	"Build cuda_13.0.r13.0/compiler.36424714_0"
        /*0030*/ 	.string	"-arch sm_100 -m 64 "



//--------------------- .note.nv.cuinfo           --------------------------
	.section	.note.nv.cuinfo,"",@"SHT_NOTE"
	.sectionflags	@"SHF_NOTE_NV_CUINFO"
        /*0018*/ 	.short	0x0002
        /*001a*/ 	.short	0x0064
        /*001c*/ 	.short	0x0082
	.zero		2


//--------------------- .nv.info                  --------------------------
	.section	.nv.info,"",@"SHT_CUDA_INFO"
	.align	4


	//----- nvinfo : EIATTR_REGCOUNT
	.align		4
        /*0000*/ 	.byte	0x04, 0x2f
        /*0002*/ 	.short	(.L_1 - .L_0)
	.align		4
.L_0:
        /*0004*/ 	.word	index@(_Z12file2_kerneliRi)
        /*0008*/ 	.word	0x00000008


	//----- nvinfo : EIATTR_FRAME_SIZE
	.align		4
.L_1:
        /*000c*/ 	.byte	0x04, 0x11
        /*000e*/ 	.short	(.L_3 - .L_2)
	.align		4
.L_2:
        /*0010*/ 	.word	index@(_Z12file2_kerneliRi)
        /*0014*/ 	.word	0x00000000


	//----- nvinfo : EIATTR_MIN_STACK_SIZE
	.align		4
.L_3:
        /*0018*/ 	.byte	0x04, 0x12
        /*001a*/ 	.short	(.L_5 - .L_4)
	.align		4
.L_4:
        /*001c*/ 	.word	index@(_Z12file2_kerneliRi)
        /*0020*/ 	.word	0x00000000
.L_5:


//--------------------- .nv.compat                --------------------------
	.section	.nv.compat,"",@"SHT_CUDA_COMPAT_INFO"
	.align	4
        /*0000*/ 	.byte	0x02, 0x09, 0x00, 0x00, 0x02, 0x02, 0x01, 0x00, 0x02, 0x05, 0x05, 0x00, 0x03, 0x07, 0x01, 0x01
        /*0010*/ 	.byte	0x02, 0x03, 0x00, 0x00, 0x02, 0x06, 0x01, 0x00, 0x04, 0x0b, 0x08, 0x00, 0x09, 0x00, 0x00, 0x00
        /*0020*/ 	.byte	0x00, 0x00, 0x00, 0x00


//--------------------- .nv.info._Z12file2_kerneliRi --------------------------
	.section	.nv.info._Z12file2_kerneliRi,"",@"SHT_CUDA_INFO"
	.sectionflags	@""
	.align	4


	//----- nvinfo : EIATTR_CUDA_API_VERSION
	.align		4
        /*0000*/ 	.byte	0x04, 0x37
        /*0002*/ 	.short	(.L_7 - .L_6)
.L_6:
        /*0004*/ 	.word	0x00000082


	//----- nvinfo : EIATTR_KPARAM_INFO
	.align		4
.L_7:
        /*0008*/ 	.byte	0x04, 0x17
        /*000a*/ 	.short	(.L_9 - .L_8)
.L_8:
        /*000c*/ 	.word	0x00000000
        /*0010*/ 	.short	0x0001
        /*0012*/ 	.short	0x0008
        /*0014*/ 	.byte	0x00, 0xf5, 0x21, 0x00


	//----- nvinfo : EIATTR_KPARAM_INFO
	.align		4
.L_9:
        /*0018*/ 	.byte	0x04, 0x17
        /*001a*/ 	.short	(.L_11 - .L_10)
.L_10:
        /*001c*/ 	.word	0x00000000
        /*0020*/ 	.short	0x0000
        /*0022*/ 	.short	0x0000
        /*0024*/ 	.byte	0x00, 0xf0, 0x11, 0x00


	//----- nvinfo : EIATTR_SPARSE_MMA_MASK
	.align		4
.L_11:
        /*0028*/ 	.byte	0x03, 0x50
        /*002a*/ 	.short	0x0000


	//----- nvinfo : EIATTR_MAXREG_COUNT
	.align		4
        /*002c*/ 	.byte	0x03, 0x1b
        /*002e*/ 	.short	0x00ff


	//----- nvinfo : EIATTR_MERCURY_ISA_VERSION
	.align		4
        /*0030*/ 	.byte	0x03, 0x5f
        /*0032*/ 	.short	0x0101


	//----- nvinfo : EIATTR_VRC_CTA_INIT_COUNT
	.align		4
        /*0034*/ 	.byte	0x02, 0x4a
	.zero		1
	.zero		1


	//----- nvinfo : EIATTR_EXIT_INSTR_OFFSETS
	.align		4
        /*0038*/ 	.byte	0x04, 0x1c
        /*003a*/ 	.short	(.L_13 - .L_12)


	//   ....[0]....
.L_12:
        /*003c*/ 	.word	0x00000060


	//----- nvinfo : EIATTR_CBANK_PARAM_SIZE
	.align		4
.L_13:
        /*0040*/ 	.byte	0x03, 0x19
        /*0042*/ 	.short	0x0010


	//----- nvinfo : EIATTR_PARAM_CBANK
	.align		4
        /*0044*/ 	.byte	0x04, 0x0a
        /*0046*/ 	.short	(.L_15 - .L_14)
	.align		4
.L_14:
        /*0048*/ 	.word	index@(.nv.constant0._Z12file2_kerneliRi)
        /*004c*/ 	.short	0x0380
        /*004e*/ 	.short	0x0010


	//----- nvinfo : EIATTR_SW_WAR
	.align		4
.L_15:
        /*0050*/ 	.byte	0x04, 0x36
        /*0052*/ 	.short	(.L_17 - .L_16)
.L_16:
        /*0054*/ 	.word	0x00000008
.L_17:


//--------------------- .nv.callgraph             --------------------------
	.section	.nv.callgraph,"",@"SHT_CUDA_CALLGRAPH"
	.align	4
	.sectionentsize	8
	.align		4
        /*0000*/ 	.word	0x00000000
	.align		4
        /*0004*/ 	.word	0xffffffff
	.align		4
        /*0008*/ 	.word	0x00000000
	.align		4
        /*000c*/ 	.word	0xfffffffe
	.align		4
        /*0010*/ 	.word	0x00000000
	.align		4
        /*0014*/ 	.word	0xfffffffd
	.align		4
        /*0018*/ 	.word	0x00000000
	.align		4
        /*001c*/ 	.word	0xfffffffc


//--------------------- .text._Z12file2_kerneliRi --------------------------
	.section	.text._Z12file2_kerneliRi,"ax",@progbits
	.align	128
        .global         _Z12file2_kerneliRi
        .type           _Z12file2_kerneliRi,@function
        .size           _Z12file2_kerneliRi,(.L_x_1 - _Z12file2_kerneliRi)
        .other          _Z12file2_kerneliRi,@"STO_CUDA_ENTRY STV_DEFAULT"
_Z12file2_kerneliRi:
.text._Z12file2_kerneliRi:
[----:B------:R-:W-:Y:S08]  /*0000*/  LDC R1, c[0x0][0x37c] ;  /* 0x0000df00ff017b82 */ /* 0x000ff00000000800 */
[----:B------:R-:W0:Y:S01]  /*0010*/  LDC.64 R2, c[0x0][0x388] ;  /* 0x0000e200ff027b82 */ /* 0x000e220000000a00 */
[----:B------:R-:W1:Y:S01]  /*0020*/  LDCU UR6, c[0x0][0x380] ;  /* 0x00007000ff0677ac */ /* 0x000e620008000800 */
[----:B------:R-:W0:Y:S01]  /*0030*/  LDCU.64 UR4, c[0x0][0x358] ;  /* 0x00006b00ff0477ac */ /* 0x000e220008000a00 */
[----:B-1----:R-:W-:-:S05]  /*0040*/  IADD3 R5, PT, PT, RZ, -UR6, RZ ;  /* 0x80000006ff057c10 */ /* 0x002fca000fffe0ff */
[----:B0-----:R-:W-:Y:S01]  /*0050*/  STG.E desc[UR4][R2.64], R5 ;  /* 0x0000000502007986 */ /* 0x001fe2000c101904 */
[----:B------:R-:W-:Y:S05]  /*0060*/  EXIT ;  /* 0x000000000000794d */ /* 0x000fea0003800000 */
.L_x_0:
[----:B------:R-:W-:-:S00]  /*0070*/  BRA `(.L_x_0) ;  /* 0xfffffffc00fc7947 */ /* 0x000fc0000383ffff */
[----:B------:R-:W-:-:S00]  /*0080*/  NOP ;  /* 0x0000000000007918 */ /* 0x000fc00000000000 */
[----:B------:R-:W-:-:S00]  /*0090*/  NOP ;  /* 0x0000000000007918 */ /* 0x000fc00000000000 */
[----:B------:R-:W-:-:S00]  /*00a0*/  NOP ;  /* 0x0000000000007918 */ /* 0x000fc00000000000 */
[----:B------:R-:W-:-:S00]  /*00b0*/  NOP ;  /* 0x0000000000007918 */ /* 0x000fc00000000000 */
[----:B------:R-:W-:-:S00]  /*00c0*/  NOP ;  /* 0x0000000000007918 */ /* 0x000fc00000000000 */
[----:B------:R-:W-:-:S00]  /*00d0*/  NOP ;  /* 0x0000000000007918 */ /* 0x000fc00000000000 */
[----:B------:R-:W-:-:S00]  /*00e0*/  NOP ;  /* 0x0000000000007918 */ /* 0x000fc00000000000 */
[----:B------:R-:W-:-:S00]  /*00f0*/  NOP ;  /* 0x0000000000007918 */ /* 0x000fc00000000000 */
.L_x_1:


//--------------------- .nv.shared.reserved.0     --------------------------
	.section	.nv.shared.reserved.0,"aw",@nobits
	.weak		__nv_reservedSMEM_offset_0_alias
	.size		__nv_reservedSMEM_offset_0_alias, 0, 64
	.other		__nv_reservedSMEM_offset_0_alias,@"STO_CUDA_RESERVED_SHARED STV_DEFAULT"
__nv_reservedSMEM_offset_0_alias:
	.zero		0
	.zero		64


//--------------------- .nv.constant0._Z12file2_kerneliRi --------------------------
	.section	.nv.constant0._Z12file2_kerneliRi,"a",@progbits
	.sectionflags	@""
	.align	4
.nv.constant0._Z12file2_kerneliRi:
	.zero		912


//--------------------- SYMBOLS --------------------------

	.type		.nv.reservedSmem.offset0,@object
	.size		.nv.reservedSmem.offset0,0x4
